//
// Generated by NVIDIA NVVM Compiler
//
// Compiler Build ID: CL-36424714
// Cuda compilation tools, release 13.0, V13.0.88
// Based on NVVM 20.0.0
//

.version 9.0
.target sm_100
.address_size 64

	// .globl	_Z14bitonicSortGPUPiii

.visible .entry _Z14bitonicSortGPUPiii(
	.param .u64 .ptr .align 1 _Z14bitonicSortGPUPiii_param_0,
	.param .u32 _Z14bitonicSortGPUPiii_param_1,
	.param .u32 _Z14bitonicSortGPUPiii_param_2
)
{
	.reg .pred 	%p<5>;
	.reg .b32 	%r<13>;
	.reg .b64 	%rd<11>;

	ld.param.u64 	%rd6, [_Z14bitonicSortGPUPiii_param_0];
	ld.param.u32 	%r8, [_Z14bitonicSortGPUPiii_param_1];
	ld.param.u32 	%r7, [_Z14bitonicSortGPUPiii_param_2];
	cvta.to.global.u64 	%rd1, %rd6;
	mov.u32 	%r9, %tid.x;
	mov.u32 	%r10, %ntid.x;
	mov.u32 	%r11, %ctaid.x;
	mad.lo.s32 	%r1, %r10, %r11, %r9;
	xor.b32  	%r2, %r8, %r1;
	setp.le.u32 	%p1, %r2, %r1;
	@%p1 bra 	$L__BB0_6;
	and.b32  	%r12, %r7, %r1;
	setp.ne.s32 	%p2, %r12, 0;
	@%p2 bra 	$L__BB0_4;
	mul.wide.u32 	%rd9, %r1, 4;
	add.s64 	%rd2, %rd1, %rd9;
	ld.global.u32 	%r3, [%rd2];
	mul.wide.u32 	%rd10, %r2, 4;
	add.s64 	%rd3, %rd1, %rd10;
	ld.global.u32 	%r4, [%rd3];
	setp.le.s32 	%p4, %r3, %r4;
	@%p4 bra 	$L__BB0_6;
	st.global.u32 	[%rd2], %r4;
	st.global.u32 	[%rd3], %r3;
	bra.uni 	$L__BB0_6;
$L__BB0_4:
	mul.wide.u32 	%rd7, %r1, 4;
	add.s64 	%rd4, %rd1, %rd7;
	ld.global.u32 	%r5, [%rd4];
	mul.wide.u32 	%rd8, %r2, 4;
	add.s64 	%rd5, %rd1, %rd8;
	ld.global.u32 	%r6, [%rd5];
	setp.ge.s32 	%p3, %r5, %r6;
	@%p3 bra 	$L__BB0_6;
	st.global.u32 	[%rd4], %r6;
	st.global.u32 	[%rd5], %r5;
$L__BB0_6:
	ret;

}
	// .globl	_Z13copy_with_padPiS_jj
.visible .entry _Z13copy_with_padPiS_jj(
	.param .u64 .ptr .align 1 _Z13copy_with_padPiS_jj_param_0,
	.param .u64 .ptr .align 1 _Z13copy_with_padPiS_jj_param_1,
	.param .u32 _Z13copy_with_padPiS_jj_param_2,
	.param .u32 _Z13copy_with_padPiS_jj_param_3
)
{
	.reg .pred 	%p<13>;
	.reg .b32 	%r<32>;
	.reg .b64 	%rd<58>;

	ld.param.u64 	%rd32, [_Z13copy_with_padPiS_jj_param_0];
	ld.param.u64 	%rd33, [_Z13copy_with_padPiS_jj_param_1];
	ld.param.u32 	%r13, [_Z13copy_with_padPiS_jj_param_2];
	ld.param.u32 	%r14, [_Z13copy_with_padPiS_jj_param_3];
	cvta.to.global.u64 	%rd1, %rd32;
	cvta.to.global.u64 	%rd2, %rd33;
	mov.u32 	%r15, %ctaid.x;
	mov.u32 	%r1, %ntid.x;
	mov.u32 	%r16, %tid.x;
	mad.lo.s32 	%r2, %r15, %r1, %r16;
	cvt.u64.u32 	%rd3, %r14;
	setp.ge.u32 	%p1, %r2, %r14;
	@%p1 bra 	$L__BB1_20;
	cvt.u64.u32 	%rd56, %r2;
	cvt.u64.u32 	%rd5, %r13;
	mov.u32 	%r17, %nctaid.x;
	mul.lo.s32 	%r18, %r1, %r17;
	cvt.u64.u32 	%rd6, %r18;
	add.s64 	%rd34, %rd6, %rd56;
	max.u64 	%rd35, %rd34, %rd3;
	setp.lt.u64 	%p2, %rd34, %rd3;
	selp.u64 	%rd7, 1, 0, %p2;
	add.s64 	%rd36, %rd34, %rd7;
	sub.s64 	%rd8, %rd35, %rd36;
	and.b64  	%rd37, %rd8, -4294967296;
	setp.ne.s64 	%p3, %rd37, 0;
	@%p3 bra 	$L__BB1_3;
	cvt.u32.u64 	%r19, %rd6;
	cvt.u32.u64 	%r20, %rd8;
	div.u32 	%r21, %r20, %r19;
	cvt.u64.u32 	%rd52, %r21;
	bra.uni 	$L__BB1_4;
$L__BB1_3:
	div.u64 	%rd52, %rd8, %rd6;
$L__BB1_4:
	add.s64 	%rd12, %rd52, %rd7;
	and.b64  	%rd38, %rd12, 3;
	setp.eq.s64 	%p4, %rd38, 3;
	@%p4 bra 	$L__BB1_9;
	shl.b64 	%rd54, %rd56, 2;
	shl.b64 	%rd14, %rd6, 2;
	add.s64 	%rd39, %rd12, 1;
	and.b64  	%rd53, %rd39, 3;
$L__BB1_6:
	.pragma "nounroll";
	setp.ge.u64 	%p5, %rd56, %rd5;
	mov.b32 	%r27, 99999;
	@%p5 bra 	$L__BB1_8;
	add.s64 	%rd40, %rd1, %rd54;
	ld.global.u32 	%r27, [%rd40];
$L__BB1_8:
	add.s64 	%rd41, %rd2, %rd54;
	st.global.u32 	[%rd41], %r27;
	add.s64 	%rd56, %rd56, %rd6;
	add.s64 	%rd54, %rd54, %rd14;
	add.s64 	%rd53, %rd53, -1;
	setp.ne.s64 	%p6, %rd53, 0;
	@%p6 bra 	$L__BB1_6;
$L__BB1_9:
	setp.lt.u64 	%p7, %rd12, 3;
	@%p7 bra 	$L__BB1_20;
	shl.b64 	%rd26, %rd6, 2;
$L__BB1_11:
	setp.ge.u64 	%p8, %rd56, %rd5;
	mov.b32 	%r28, 99999;
	@%p8 bra 	$L__BB1_13;
	shl.b64 	%rd42, %rd56, 2;
	add.s64 	%rd43, %rd1, %rd42;
	ld.global.u32 	%r28, [%rd43];
$L__BB1_13:
	shl.b64 	%rd44, %rd56, 2;
	add.s64 	%rd24, %rd2, %rd44;
	st.global.u32 	[%rd24], %r28;
	add.s64 	%rd25, %rd56, %rd6;
	setp.ge.u64 	%p9, %rd25, %rd5;
	mov.b32 	%r29, 99999;
	@%p9 bra 	$L__BB1_15;
	shl.b64 	%rd45, %rd25, 2;
	add.s64 	%rd46, %rd1, %rd45;
	ld.global.u32 	%r29, [%rd46];
$L__BB1_15:
	add.s64 	%rd27, %rd24, %rd26;
	st.global.u32 	[%rd27], %r29;
	add.s64 	%rd28, %rd25, %rd6;
	setp.ge.u64 	%p10, %rd28, %rd5;
	mov.b32 	%r30, 99999;
	@%p10 bra 	$L__BB1_17;
	shl.b64 	%rd47, %rd28, 2;
	add.s64 	%rd48, %rd1, %rd47;
	ld.global.u32 	%r30, [%rd48];
$L__BB1_17:
	add.s64 	%rd29, %rd27, %rd26;
	st.global.u32 	[%rd29], %r30;
	add.s64 	%rd30, %rd28, %rd6;
	setp.ge.u64 	%p11, %rd30, %rd5;
	mov.b32 	%r31, 99999;
	@%p11 bra 	$L__BB1_19;
	shl.b64 	%rd49, %rd30, 2;
	add.s64 	%rd50, %rd1, %rd49;
	ld.global.u32 	%r31, [%rd50];
$L__BB1_19:
	add.s64 	%rd51, %rd29, %rd26;
	st.global.u32 	[%rd51], %r31;
	add.s64 	%rd56, %rd30, %rd6;
	setp.lt.u64 	%p12, %rd56, %rd3;
	@%p12 bra 	$L__BB1_11;
$L__BB1_20:
	ret;

}
	// .globl	_Z27copy_back_from_padded_arrayPiS_j
.visible .entry _Z27copy_back_from_padded_arrayPiS_j(
	.param .u64 .ptr .align 1 _Z27copy_back_from_padded_arrayPiS_j_param_0,
	.param .u64 .ptr .align 1 _Z27copy_back_from_padded_arrayPiS_j_param_1,
	.param .u32 _Z27copy_back_from_padded_arrayPiS_j_param_2
)
{
	.reg .pred 	%p<8>;
	.reg .b32 	%r<16>;
	.reg .b64 	%rd<50>;

	ld.param.u64 	%rd24, [_Z27copy_back_from_padded_arrayPiS_j_param_0];
	ld.param.u64 	%rd25, [_Z27copy_back_from_padded_arrayPiS_j_param_1];
	ld.param.u32 	%r3, [_Z27copy_back_from_padded_arrayPiS_j_param_2];
	cvta.to.global.u64 	%rd1, %rd25;
	cvta.to.global.u64 	%rd2, %rd24;
	mov.u32 	%r4, %ctaid.x;
	mov.u32 	%r1, %ntid.x;
	mov.u32 	%r5, %tid.x;
	mad.lo.s32 	%r2, %r4, %r1, %r5;
	cvt.u64.u32 	%rd3, %r3;
	setp.ge.u32 	%p1, %r2, %r3;
	@%p1 bra 	$L__BB2_10;
	cvt.u64.u32 	%rd48, %r2;
	mov.u32 	%r6, %nctaid.x;
	mul.lo.s32 	%r7, %r1, %r6;
	cvt.u64.u32 	%rd5, %r7;
	add.s64 	%rd26, %rd5, %rd48;
	max.u64 	%rd27, %rd26, %rd3;
	setp.lt.u64 	%p2, %rd26, %rd3;
	selp.u64 	%rd6, 1, 0, %p2;
	add.s64 	%rd28, %rd26, %rd6;
	sub.s64 	%rd7, %rd27, %rd28;
	and.b64  	%rd29, %rd7, -4294967296;
	setp.ne.s64 	%p3, %rd29, 0;
	@%p3 bra 	$L__BB2_3;
	cvt.u32.u64 	%r8, %rd5;
	cvt.u32.u64 	%r9, %rd7;
	div.u32 	%r10, %r9, %r8;
	cvt.u64.u32 	%rd44, %r10;
	bra.uni 	$L__BB2_4;
$L__BB2_3:
	div.u64 	%rd44, %rd7, %rd5;
$L__BB2_4:
	add.s64 	%rd11, %rd44, %rd6;
	and.b64  	%rd30, %rd11, 3;
	setp.eq.s64 	%p4, %rd30, 3;
	@%p4 bra 	$L__BB2_7;
	shl.b64 	%rd46, %rd48, 2;
	shl.b64 	%rd13, %rd5, 2;
	add.s64 	%rd31, %rd11, 1;
	and.b64  	%rd45, %rd31, 3;
$L__BB2_6:
	.pragma "nounroll";
	add.s64 	%rd32, %rd2, %rd46;
	ld.global.u32 	%r11, [%rd32];
	add.s64 	%rd33, %rd1, %rd46;
	st.global.u32 	[%rd33], %r11;
	add.s64 	%rd48, %rd48, %rd5;
	add.s64 	%rd46, %rd46, %rd13;
	add.s64 	%rd45, %rd45, -1;
	setp.ne.s64 	%p5, %rd45, 0;
	@%p5 bra 	$L__BB2_6;
$L__BB2_7:
	setp.lt.u64 	%p6, %rd11, 3;
	@%p6 bra 	$L__BB2_10;
	shl.b64 	%rd37, %rd5, 2;
$L__BB2_9:
	shl.b64 	%rd34, %rd48, 2;
	add.s64 	%rd35, %rd2, %rd34;
	ld.global.u32 	%r12, [%rd35];
	add.s64 	%rd36, %rd1, %rd34;
	st.global.u32 	[%rd36], %r12;
	add.s64 	%rd38, %rd35, %rd37;
	ld.global.u32 	%r13, [%rd38];
	add.s64 	%rd39, %rd36, %rd37;
	st.global.u32 	[%rd39], %r13;
	add.s64 	%rd40, %rd38, %rd37;
	ld.global.u32 	%r14, [%rd40];
	add.s64 	%rd41, %rd39, %rd37;
	st.global.u32 	[%rd41], %r14;
	add.s64 	%rd42, %rd40, %rd37;
	ld.global.u32 	%r15, [%rd42];
	add.s64 	%rd43, %rd41, %rd37;
	st.global.u32 	[%rd43], %r15;
	add.s64 	%rd48, %rd37, %rd48;
	setp.lt.u64 	%p7, %rd48, %rd3;
	@%p7 bra 	$L__BB2_9;
$L__BB2_10:
	ret;

}


// ===== COMPILED SASS (sm_100) =====

	.target	sm_100

	.elftype	@"ET_EXEC"


//--------------------- .note.nv.tkinfo           --------------------------
	.section	.note.nv.tkinfo,"",@"SHT_NOTE"
	.sectionflags	@"SHF_NOTE_NV_TKINFO"
	.tkinfo
        /*0018*/ 	.word	0x00000002
        /*0030*/ 	.string	""
        /*0030*/ 	.string	"ptxas"
        /*0030*/ 	.string	"Cuda compilation tools, release 13.0, V13.0.88"
        /*0030*/ 	.string	"Build cuda_13.0.r13.0/compiler.36424714_0"
        /*0030*/ 	.string	"-arch sm_100 -m 64 "



//--------------------- .note.nv.cuinfo           --------------------------
	.section	.note.nv.cuinfo,"",@"SHT_NOTE"
	.sectionflags	@"SHF_NOTE_NV_CUINFO"
        /*0018*/ 	.short	0x0002
        /*001a*/ 	.short	0x0064
        /*001c*/ 	.short	0x0082
	.zero		2


//--------------------- .nv.info                  --------------------------
	.section	.nv.info,"",@"SHT_CUDA_INFO"
	.align	4


	//----- nvinfo : EIATTR_REGCOUNT
	.align		4
        /*0000*/ 	.byte	0x04, 0x2f
        /*0002*/ 	.short	(.L_1 - .L_0)
	.align		4
.L_0:
        /*0004*/ 	.word	index@(_Z14bitonicSortGPUPiii)
        /*0008*/ 	.word	0x0000000c


	//----- nvinfo : EIATTR_FRAME_SIZE
	.align		4
.L_1:
        /*000c*/ 	.byte	0x04, 0x11
        /*000e*/ 	.short	(.L_3 - .L_2)
	.align		4
.L_2:
        /*0010*/ 	.word	index@(_Z14bitonicSortGPUPiii)
        /*0014*/ 	.word	0x00000000


	//----- nvinfo : EIATTR_REGCOUNT
	.align		4
.L_3:
        /*0018*/ 	.byte	0x04, 0x2f
        /*001a*/ 	.short	(.L_5 - .L_4)
	.align		4
.L_4:
        /*001c*/ 	.word	index@(_Z13copy_with_padPiS_jj)
        /*0020*/ 	.word	0x00000014


	//----- nvinfo : EIATTR_FRAME_SIZE
	.align		4
.L_5:
        /*0024*/ 	.byte	0x04, 0x11
        /*0026*/ 	.short	(.L_7 - .L_6)
	.align		4
.L_6:
        /*0028*/ 	.word	index@($__internal_1_$__cuda_sm20_div_u64)
        /*002c*/ 	.word	0x00000000


	//----- nvinfo : EIATTR_FRAME_SIZE
	.align		4
.L_7:
        /*0030*/ 	.byte	0x04, 0x11
        /*0032*/ 	.short	(.L_9 - .L_8)
	.align		4
.L_8:
        /*0034*/ 	.word	index@(_Z13copy_with_padPiS_jj)
        /*0038*/ 	.word	0x00000000


	//----- nvinfo : EIATTR_REGCOUNT
	.align		4
.L_9:
        /*003c*/ 	.byte	0x04, 0x2f
        /*003e*/ 	.short	(.L_11 - .L_10)
	.align		4
.L_10:
        /*0040*/ 	.word	index@(_Z27copy_back_from_padded_arrayPiS_j)
        /*0044*/ 	.word	0x0000001c


	//----- nvinfo : EIATTR_FRAME_SIZE
	.align		4
.L_11:
        /*0048*/ 	.byte	0x04, 0x11
        /*004a*/ 	.short	(.L_13 - .L_12)
	.align		4
.L_12:
        /*004c*/ 	.word	index@($__internal_0_$__cuda_sm20_div_u64)
        /*0050*/ 	.word	0x00000000


	//----- nvinfo : EIATTR_FRAME_SIZE
	.align		4
.L_13:
        /*0054*/ 	.byte	0x04, 0x11
        /*0056*/ 	.short	(.L_15 - .L_14)
	.align		4
.L_14:
        /*0058*/ 	.word	index@(_Z27copy_back_from_padded_arrayPiS_j)
        /*005c*/ 	.word	0x00000000


	//----- nvinfo : EIATTR_MIN_STACK_SIZE
	.align		4
.L_15:
        /*0060*/ 	.byte	0x04, 0x12
        /*0062*/ 	.short	(.L_17 - .L_16)
	.align		4
.L_16:
        /*0064*/ 	.word	index@(_Z27copy_back_from_padded_arrayPiS_j)
        /*0068*/ 	.word	0x00000000


	//----- nvinfo : EIATTR_MIN_STACK_SIZE
	.align		4
.L_17:
        /*006c*/ 	.byte	0x04, 0x12
        /*006e*/ 	.short	(.L_19 - .L_18)
	.align		4
.L_18:
        /*0070*/ 	.word	index@(_Z13copy_with_padPiS_jj)
        /*0074*/ 	.word	0x00000000


	//----- nvinfo : EIATTR_MIN_STACK_SIZE
	.align		4
.L_19:
        /*0078*/ 	.byte	0x04, 0x12
        /*007a*/ 	.short	(.L_21 - .L_20)
	.align		4
.L_20:
        /*007c*/ 	.word	index@(_Z14bitonicSortGPUPiii)
        /*0080*/ 	.word	0x00000000
.L_21:


//--------------------- .nv.compat                --------------------------
	.section	.nv.compat,"",@"SHT_CUDA_COMPAT_INFO"
	.align	4
        /*0000*/ 	.byte	0x02, 0x09, 0x00, 0x00, 0x02, 0x02, 0x01, 0x00, 0x02, 0x05, 0x05, 0x00, 0x03, 0x07, 0x01, 0x01
        /*0010*/ 	.byte	0x02, 0x03, 0x00, 0x00, 0x02, 0x06, 0x01, 0x00, 0x04, 0x0b, 0x08, 0x00, 0x09, 0x00, 0x00, 0x00
        /*0020*/ 	.byte	0x00, 0x00, 0x00, 0x00


//--------------------- .nv.info._Z27copy_back_from_padded_arrayPiS_j --------------------------
	.section	.nv.info._Z27copy_back_from_padded_arrayPiS_j,"",@"SHT_CUDA_INFO"
	.sectionflags	@""
	.align	4


	//----- nvinfo : EIATTR_CUDA_API_VERSION
	.align		4
        /*0000*/ 	.byte	0x04, 0x37
        /*0002*/ 	.short	(.L_23 - .L_22)
.L_22:
        /*0004*/ 	.word	0x00000082


	//----- nvinfo : EIATTR_KPARAM_INFO
	.align		4
.L_23:
        /*0008*/ 	.byte	0x04, 0x17
        /*000a*/ 	.short	(.L_25 - .L_24)
.L_24:
        /*000c*/ 	.word	0x00000000
        /*0010*/ 	.short	0x0002
        /*0012*/ 	.short	0x0010
        /*0014*/ 	.byte	0x00, 0xf0, 0x11, 0x00


	//----- nvinfo : EIATTR_KPARAM_INFO
	.align		4
.L_25:
        /*0018*/ 	.byte	0x04, 0x17
        /*001a*/ 	.short	(.L_27 - .L_26)
.L_26:
        /*001c*/ 	.word	0x00000000
        /*0020*/ 	.short	0x0001
        /*0022*/ 	.short	0x0008
        /*0024*/ 	.byte	0x00, 0xf5, 0x21, 0x00


	//----- nvinfo : EIATTR_KPARAM_INFO
	.align		4
.L_27:
        /*0028*/ 	.byte	0x04, 0x17
        /*002a*/ 	.short	(.L_29 - .L_28)
.L_28:
        /*002c*/ 	.word	0x00000000
        /*0030*/ 	.short	0x0000
        /*0032*/ 	.short	0x0000
        /*0034*/ 	.byte	0x00, 0xf5, 0x21, 0x00


	//----- nvinfo : EIATTR_SPARSE_MMA_MASK
	.align		4
.L_29:
        /*0038*/ 	.byte	0x03, 0x50
        /*003a*/ 	.short	0x0000


	//----- nvinfo : EIATTR_MAXREG_COUNT
	.align		4
        /*003c*/ 	.byte	0x03, 0x1b
        /*003e*/ 	.short	0x00ff


	//----- nvinfo : EIATTR_MERCURY_ISA_VERSION
	.align		4
        /*0040*/ 	.byte	0x03, 0x5f
        /*0042*/ 	.short	0x0101


	//----- nvinfo : EIATTR_VRC_CTA_INIT_COUNT
	.align		4
        /*0044*/ 	.byte	0x02, 0x4a
	.zero		1
	.zero		1


	//----- nvinfo : EIATTR_EXIT_INSTR_OFFSETS
	.align		4
        /*0048*/ 	.byte	0x04, 0x1c
        /*004a*/ 	.short	(.L_31 - .L_30)


	//   ....[0]....
.L_30:
        /*004c*/ 	.word	0x00000070


	//   ....[1]....
        /*0050*/ 	.word	0x00000500


	//   ....[2]....
        /*0054*/ 	.word	0x00000740


	//----- nvinfo : EIATTR_CRS_STACK_SIZE
	.align		4
.L_31:
        /*0058*/ 	.byte	0x04, 0x1e
        /*005a*/ 	.short	(.L_33 - .L_32)
.L_32:
        /*005c*/ 	.word	0x00000000


	//----- nvinfo : EIATTR_CBANK_PARAM_SIZE
	.align		4
.L_33:
        /*0060*/ 	.byte	0x03, 0x19
        /*0062*/ 	.short	0x0014


	//----- nvinfo : EIATTR_PARAM_CBANK
	.align		4
        /*0064*/ 	.byte	0x04, 0x0a
        /*0066*/ 	.short	(.L_35 - .L_34)
	.align		4
.L_34:
        /*0068*/ 	.word	index@(.nv.constant0._Z27copy_back_from_padded_arrayPiS_j)
        /*006c*/ 	.short	0x0380
        /*006e*/ 	.short	0x0014


	//----- nvinfo : EIATTR_SW_WAR
	.align		4
.L_35:
        /*0070*/ 	.byte	0x04, 0x36
        /*0072*/ 	.short	(.L_37 - .L_36)
.L_36:
        /*0074*/ 	.word	0x00000008
.L_37:


//--------------------- .nv.info._Z13copy_with_padPiS_jj --------------------------
	.section	.nv.info._Z13copy_with_padPiS_jj,"",@"SHT_CUDA_INFO"
	.sectionflags	@""
	.align	4


	//----- nvinfo : EIATTR_CUDA_API_VERSION
	.align		4
        /*0000*/ 	.byte	0x04, 0x37
        /*0002*/ 	.short	(.L_39 - .L_38)
.L_38:
        /*0004*/ 	.word	0x00000082


	//----- nvinfo : EIATTR_KPARAM_INFO
	.align		4
.L_39:
        /*0008*/ 	.byte	0x04, 0x17
        /*000a*/ 	.short	(.L_41 - .L_40)
.L_40:
        /*000c*/ 	.word	0x00000000
        /*0010*/ 	.short	0x0003
        /*0012*/ 	.short	0x0014
        /*0014*/ 	.byte	0x00, 0xf0, 0x11, 0x00


	//----- nvinfo : EIATTR_KPARAM_INFO
	.align		4
.L_41:
        /*0018*/ 	.byte	0x04, 0x17
        /*001a*/ 	.short	(.L_43 - .L_42)
.L_42:
        /*001c*/ 	.word	0x00000000
        /*0020*/ 	.short	0x0002
        /*0022*/ 	.short	0x0010
        /*0024*/ 	.byte	0x00, 0xf0, 0x11, 0x00


	//----- nvinfo : EIATTR_KPARAM_INFO
	.align		4
.L_43:
        /*0028*/ 	.byte	0x04, 0x17
        /*002a*/ 	.short	(.L_45 - .L_44)
.L_44:
        /*002c*/ 	.word	0x00000000
        /*0030*/ 	.short	0x0001
        /*0032*/ 	.short	0x0008
        /*0034*/ 	.byte	0x00, 0xf5, 0x21, 0x00


	//----- nvinfo : EIATTR_KPARAM_INFO
	.align		4
.L_45:
        /*0038*/ 	.byte	0x04, 0x17
        /*003a*/ 	.short	(.L_47 - .L_46)
.L_46:
        /*003c*/ 	.word	0x00000000
        /*0040*/ 	.short	0x0000
        /*0042*/ 	.short	0x0000
        /*0044*/ 	.byte	0x00, 0xf5, 0x21, 0x00


	//----- nvinfo : EIATTR_SPARSE_MMA_MASK
	.align		4
.L_47:
        /*0048*/ 	.byte	0x03, 0x50
        /*004a*/ 	.short	0x0000


	//----- nvinfo : EIATTR_MAXREG_COUNT
	.align		4
        /*004c*/ 	.byte	0x03, 0x1b
        /*004e*/ 	.short	0x00ff


	//----- nvinfo : EIATTR_MERCURY_ISA_VERSION
	.align		4
        /*0050*/ 	.byte	0x03, 0x5f
        /*0052*/ 	.short	0x0101


	//----- nvinfo : EIATTR_VRC_CTA_INIT_COUNT
	.align		4
        /*0054*/ 	.byte	0x02, 0x4a
	.zero		1
	.zero		1


	//----- nvinfo : EIATTR_EXIT_INSTR_OFFSETS
	.align		4
        /*0058*/ 	.byte	0x04, 0x1c
        /*005a*/ 	.short	(.L_49 - .L_48)


	//   ....[0]....
.L_48:
        /*005c*/ 	.word	0x00000070


	//   ....[1]....
        /*0060*/ 	.word	0x00000550


	//   ....[2]....
        /*0064*/ 	.word	0x000008e0


	//----- nvinfo : EIATTR_CRS_STACK_SIZE
	.align		4
.L_49:
        /*0068*/ 	.byte	0x04, 0x1e
        /*006a*/ 	.short	(.L_51 - .L_50)
.L_50:
        /*006c*/ 	.word	0x00000000


	//----- nvinfo : EIATTR_CBANK_PARAM_SIZE
	.align		4
.L_51:
        /*0070*/ 	.byte	0x03, 0x19
        /*0072*/ 	.short	0x0018


	//----- nvinfo : EIATTR_PARAM_CBANK
	.align		4
        /*0074*/ 	.byte	0x04, 0x0a
        /*0076*/ 	.short	(.L_53 - .L_52)
	.align		4
.L_52:
        /*0078*/ 	.word	index@(.nv.constant0._Z13copy_with_padPiS_jj)
        /*007c*/ 	.short	0x0380
        /*007e*/ 	.short	0x0018


	//----- nvinfo : EIATTR_SW_WAR
	.align		4
.L_53:
        /*0080*/ 	.byte	0x04, 0x36
        /*0082*/ 	.short	(.L_55 - .L_54)
.L_54:
        /*0084*/ 	.word	0x00000008
.L_55:


//--------------------- .nv.info._Z14bitonicSortGPUPiii --------------------------
	.section	.nv.info._Z14bitonicSortGPUPiii,"",@"SHT_CUDA_INFO"
	.sectionflags	@""
	.align	4


	//----- nvinfo : EIATTR_CUDA_API_VERSION
	.align		4
        /*0000*/ 	.byte	0x04, 0x37
        /*0002*/ 	.short	(.L_57 - .L_56)
.L_56:
        /*0004*/ 	.word	0x00000082


	//----- nvinfo : EIATTR_KPARAM_INFO
	.align		4
.L_57:
        /*0008*/ 	.byte	0x04, 0x17
        /*000a*/ 	.short	(.L_59 - .L_58)
.L_58:
        /*000c*/ 	.word	0x00000000
        /*0010*/ 	.short	0x0002
        /*0012*/ 	.short	0x000c
        /*0014*/ 	.byte	0x00, 0xf0, 0x11, 0x00


	//----- nvinfo : EIATTR_KPARAM_INFO
	.align		4
.L_59:
        /*0018*/ 	.byte	0x04, 0x17
        /*001a*/ 	.short	(.L_61 - .L_60)
.L_60:
        /*001c*/ 	.word	0x00000000
        /*0020*/ 	.short	0x0001
        /*0022*/ 	.short	0x0008
        /*0024*/ 	.byte	0x00, 0xf0, 0x11, 0x00


	//----- nvinfo : EIATTR_KPARAM_INFO
	.align		4
.L_61:
        /*0028*/ 	.byte	0x04, 0x17
        /*002a*/ 	.short	(.L_63 - .L_62)
.L_62:
        /*002c*/ 	.word	0x00000000
        /*0030*/ 	.short	0x0000
        /*0032*/ 	.short	0x0000
        /*0034*/ 	.byte	0x00, 0xf5, 0x21, 0x00


	//----- nvinfo : EIATTR_SPARSE_MMA_MASK
	.align		4
.L_63:
        /*0038*/ 	.byte	0x03, 0x50
        /*003a*/ 	.short	0x0000


	//----- nvinfo : EIATTR_MAXREG_COUNT
	.align		4
        /*003c*/ 	.byte	0x03, 0x1b
        /*003e*/ 	.short	0x00ff


	//----- nvinfo : EIATTR_MERCURY_ISA_VERSION
	.align		4
        /*0040*/ 	.byte	0x03, 0x5f
        /*0042*/ 	.short	0x0101


	//----- nvinfo : EIATTR_VRC_CTA_INIT_COUNT
	.align		4
        /*0044*/ 	.byte	0x02, 0x4a
	.zero		1
	.zero		1


	//----- nvinfo : EIATTR_EXIT_INSTR_OFFSETS
	.align		4
        /*0048*/ 	.byte	0x04, 0x1c
        /*004a*/ 	.short	(.L_65 - .L_64)


	//   ....[0]....
.L_64:
        /*004c*/ 	.word	0x00000080


	//   ....[1]....
        /*0050*/ 	.word	0x00000130


	//   ....[2]....
        /*0054*/ 	.word	0x00000160


	//   ....[3]....
        /*0058*/ 	.word	0x000001d0


	//   ....[4]....
        /*005c*/ 	.word	0x00000200


	//----- nvinfo : EIATTR_CRS_STACK_SIZE
	.align		4
.L_65:
        /*0060*/ 	.byte	0x04, 0x1e
        /*0062*/ 	.short	(.L_67 - .L_66)
.L_66:
        /*0064*/ 	.word	0x00000000


	//----- nvinfo : EIATTR_CBANK_PARAM_SIZE
	.align		4
.L_67:
        /*0068*/ 	.byte	0x03, 0x19
        /*006a*/ 	.short	0x0010


	//----- nvinfo : EIATTR_PARAM_CBANK
	.align		4
        /*006c*/ 	.byte	0x04, 0x0a
        /*006e*/ 	.short	(.L_69 - .L_68)
	.align		4
.L_68:
        /*0070*/ 	.word	index@(.nv.constant0._Z14bitonicSortGPUPiii)
        /*0074*/ 	.short	0x0380
        /*0076*/ 	.short	0x0010


	//----- nvinfo : EIATTR_SW_WAR
	.align		4
.L_69:
        /*0078*/ 	.byte	0x04, 0x36
        /*007a*/ 	.short	(.L_71 - .L_70)
.L_70:
        /*007c*/ 	.word	0x00000008
.L_71:


//--------------------- .nv.callgraph             --------------------------
	.section	.nv.callgraph,"",@"SHT_CUDA_CALLGRAPH"
	.align	4
	.sectionentsize	8
	.align		4
        /*0000*/ 	.word	0x00000000
	.align		4
        /*0004*/ 	.word	0xffffffff
	.align		4
        /*0008*/ 	.word	0x00000000
	.align		4
        /*000c*/ 	.word	0xfffffffe
	.align		4
        /*0010*/ 	.word	0x00000000
	.align		4
        /*0014*/ 	.word	0xfffffffd
	.align		4
        /*0018*/ 	.word	0x00000000
	.align		4
        /*001c*/ 	.word	0xfffffffc


//--------------------- .text._Z27copy_back_from_padded_arrayPiS_j --------------------------
	.section	.text._Z27copy_back_from_padded_arrayPiS_j,"ax",@progbits
	.align	128
        .global         _Z27copy_back_from_padded_arrayPiS_j
        .type           _Z27copy_back_from_padded_arrayPiS_j,@function
        .size           _Z27copy_back_from_padded_arrayPiS_j,(.L_x_18 - _Z27copy_back_from_padded_arrayPiS_j)
        .other          _Z27copy_back_from_padded_arrayPiS_j,@"STO_CUDA_ENTRY STV_DEFAULT"
_Z27copy_back_from_padded_arrayPiS_j:
.text._Z27copy_back_from_padded_arrayPiS_j:
[----:B------:R-:W-:Y:S01]  /*0000*/  LDC R1, c[0x0][0x37c] ;  /* 0x0000df00ff017b82 */ /* 0x000fe20000000800 */
[----:B------:R-:W0:Y:S07]  /*0010*/  S2R R3, SR_TID.X ;  /* 0x0000000000037919 */ /* 0x000e2e0000002100 */
[----:B------:R-:W0:Y:S01]  /*0020*/  S2UR UR4, SR_CTAID.X ;  /* 0x00000000000479c3 */ /* 0x000e220000002500 */
[----:B------:R-:W1:Y:S07]  /*0030*/  LDCU UR5, c[0x0][0x390] ;  /* 0x00007200ff0577ac */ /* 0x000e6e0008000800 */
[----:B------:R-:W0:Y:S02]  /*0040*/  LDC R0, c[0x0][0x360] ;  /* 0x0000d800ff007b82 */ /* 0x000e240000000800 */
[----:B0-----:R-:W-:-:S05]  /*0050*/  IMAD R3, R0, UR4, R3 ;  /* 0x0000000400037c24 */ /* 0x001fca000f8e0203 */
[----:B-1----:R-:W-:-:S13]  /*0060*/  ISETP.GE.U32.AND P0, PT, R3, UR5, PT ;  /* 0x0000000503007c0c */ /* 0x002fda000bf06070 */
[----:B------:R-:W-:Y:S05]  /*0070*/  @P0 EXIT ;  /* 0x000000000000094d */ /* 0x000fea0003800000 */
[----:B------:R-:W0:Y:S01]  /*0080*/  LDCU UR4, c[0x0][0x370] ;  /* 0x00006e00ff0477ac */ /* 0x000e220008000800 */
[----:B------:R-:W-:Y:S01]  /*0090*/  BSSY.RECONVERGENT B0, `(.L_x_0) ;  /* 0x0000026000007945 */ /* 0x000fe20003800200 */
[----:B0-----:R-:W-:-:S05]  /*00a0*/  IMAD R0, R0, UR4, RZ ;  /* 0x0000000400007c24 */ /* 0x001fca000f8e02ff */
[----:B------:R-:W-:-:S04]  /*00b0*/  IADD3 R2, P0, PT, R3, R0, RZ ;  /* 0x0000000003027210 */ /* 0x000fc80007f1e0ff */
[C---:B------:R-:W-:Y:S01]  /*00c0*/  ISETP.GT.U32.AND P1, PT, R2.reuse, UR5, PT ;  /* 0x0000000502007c0c */ /* 0x040fe2000bf24070 */
[----:B------:R-:W-:Y:S01]  /*00d0*/  IMAD.X R7, RZ, RZ, RZ, P0 ;  /* 0x000000ffff077224 */ /* 0x000fe200000e06ff */
[----:B------:R-:W-:-:S04]  /*00e0*/  ISETP.GE.U32.AND P0, PT, R2, UR5, PT ;  /* 0x0000000502007c0c */ /* 0x000fc8000bf06070 */
[C---:B------:R-:W-:Y:S02]  /*00f0*/  ISETP.GT.U32.AND.EX P1, PT, R7.reuse, RZ, PT, P1 ;  /* 0x000000ff0700720c */ /* 0x040fe40003f24110 */
[C---:B------:R-:W-:Y:S02]  /*0100*/  ISETP.GE.U32.AND.EX P0, PT, R7.reuse, RZ, PT, P0 ;  /* 0x000000ff0700720c */ /* 0x040fe40003f06100 */
[----:B------:R-:W-:Y:S02]  /*0110*/  SEL R5, R2, UR5, P1 ;  /* 0x0000000502057c07 */ /* 0x000fe40008800000 */
[----:B------:R-:W-:Y:S02]  /*0120*/  SEL R4, RZ, 0x1, P0 ;  /* 0x00000001ff047807 */ /* 0x000fe40000000000 */
[----:B------:R-:W-:Y:S02]  /*0130*/  SEL R6, R7, RZ, P1 ;  /* 0x000000ff07067207 */ /* 0x000fe40000800000 */
[----:B------:R-:W-:Y:S01]  /*0140*/  IADD3 R5, P0, P1, R5, -R2, -R4 ;  /* 0x8000000205057210 */ /* 0x000fe2000791e804 */
[----:B------:R-:W-:-:S03]  /*0150*/  IMAD.MOV.U32 R2, RZ, RZ, RZ ;  /* 0x000000ffff027224 */ /* 0x000fc600078e00ff */
[----:B------:R-:W-:-:S04]  /*0160*/  IADD3.X R6, PT, PT, R6, -0x1, ~R7, P0, P1 ;  /* 0xffffffff06067810 */ /* 0x000fc800007e2c07 */
[----:B------:R-:W-:-:S13]  /*0170*/  ISETP.NE.U32.AND P0, PT, R6, RZ, PT ;  /* 0x000000ff0600720c */ /* 0x000fda0003f05070 */
[----:B------:R-:W-:Y:S05]  /*0180*/  @P0 BRA `(.L_x_1) ;  /* 0x0000000000500947 */ /* 0x000fea0003800000 */
[----:B------:R-:W0:Y:S01]  /*0190*/  I2F.U32.RP R8, R0 ;  /* 0x0000000000087306 */ /* 0x000e220000209000 */
[----:B------:R-:W-:Y:S01]  /*01a0*/  IMAD.MOV R9, RZ, RZ, -R0 ;  /* 0x000000ffff097224 */ /* 0x000fe200078e0a00 */
[----:B------:R-:W-:-:S06]  /*01b0*/  ISETP.NE.U32.AND P2, PT, R0, RZ, PT ;  /* 0x000000ff0000720c */ /* 0x000fcc0003f45070 */
[----:B0-----:R-:W0:Y:S02]  /*01c0*/  MUFU.RCP R8, R8 ;  /* 0x0000000800087308 */ /* 0x001e240000001000 */
[----:B0-----:R-:W-:-:S06]  /*01d0*/  VIADD R6, R8, 0xffffffe ;  /* 0x0ffffffe08067836 */ /* 0x001fcc0000000000 */
[----:B------:R0:W1:Y:S02]  /*01e0*/  F2I.FTZ.U32.TRUNC.NTZ R7, R6 ;  /* 0x0000000600077305 */ /* 0x000064000021f000 */
[----:B0-----:R-:W-:Y:S02]  /*01f0*/  IMAD.MOV.U32 R6, RZ, RZ, RZ ;  /* 0x000000ffff067224 */ /* 0x001fe400078e00ff */
[----:B-1----:R-:W-:-:S04]  /*0200*/  IMAD R9, R9, R7, RZ ;  /* 0x0000000709097224 */ /* 0x002fc800078e02ff */
[----:B------:R-:W-:-:S06]  /*0210*/  IMAD.HI.U32 R10, R7, R9, R6 ;  /* 0x00000009070a7227 */ /* 0x000fcc00078e0006 */
[----:B------:R-:W-:-:S04]  /*0220*/  IMAD.HI.U32 R6, R10, R5, RZ ;  /* 0x000000050a067227 */ /* 0x000fc800078e00ff */
[----:B------:R-:W-:-:S04]  /*0230*/  IMAD.MOV R7, RZ, RZ, -R6 ;  /* 0x000000ffff077224 */ /* 0x000fc800078e0a06 */
[----:B------:R-:W-:Y:S02]  /*0240*/  IMAD R5, R0, R7, R5 ;  /* 0x0000000700057224 */ /* 0x000fe400078e0205 */
[----:B------:R-:W-:-:S03]  /*0250*/  IMAD.MOV.U32 R7, RZ, RZ, RZ ;  /* 0x000000ffff077224 */ /* 0x000fc600078e00ff */
[----:B------:R-:W-:-:S13]  /*0260*/  ISETP.GE.U32.AND P0, PT, R5, R0, PT ;  /* 0x000000000500720c */ /* 0x000fda0003f06070 */
[----:B------:R-:W-:Y:S02]  /*0270*/  @P0 IMAD.IADD R5, R5, 0x1, -R0 ;  /* 0x0000000105050824 */ /* 0x000fe400078e0a00 */
[----:B------:R-:W-:-:S03]  /*0280*/  @P0 VIADD R6, R6, 0x1 ;  /* 0x0000000106060836 */ /* 0x000fc60000000000 */
[----:B------:R-:W-:-:S13]  /*0290*/  ISETP.GE.U32.AND P1, PT, R5, R0, PT ;  /* 0x000000000500720c */ /* 0x000fda0003f26070 */
[----:B------:R-:W-:Y:S01]  /*02a0*/  @P1 VIADD R6, R6, 0x1 ;  /* 0x0000000106061836 */ /* 0x000fe20000000000 */
[----:B------:R-:W-:Y:S01]  /*02b0*/  @!P2 LOP3.LUT R6, RZ, R0, RZ, 0x33, !PT ;  /* 0x00000000ff06a212 */ /* 0x000fe200078e33ff */
[----:B------:R-:W-:Y:S06]  /*02c0*/  BRA `(.L_x_2) ;  /* 0x0000000000087947 */ /* 0x000fec0003800000 */
.L_x_1:
[----:B------:R-:W-:-:S07]  /*02d0*/  MOV R8, 0x2f0 ;  /* 0x000002f000087802 */ /* 0x000fce0000000f00 */
[----:B------:R-:W-:Y:S05]  /*02e0*/  CALL.REL.NOINC `($__internal_0_$__cuda_sm20_div_u64) ;  /* 0x0000000400187944 */ /* 0x000fea0003c00000 */
.L_x_2:
[----:B------:R-:W-:Y:S05]  /*02f0*/  BSYNC.RECONVERGENT B0 ;  /* 0x0000000000007941 */ /* 0x000fea0003800200 */
.L_x_0:
[----:B------:R-:W-:Y:S01]  /*0300*/  IADD3 R4, P0, PT, R6, R4, RZ ;  /* 0x0000000406047210 */ /* 0x000fe20007f1e0ff */
[----:B------:R-:W0:Y:S01]  /*0310*/  LDCU.64 UR4, c[0x0][0x358] ;  /* 0x00006b00ff0477ac */ /* 0x000e220008000a00 */
[----:B------:R-:W-:Y:S02]  /*0320*/  BSSY.RECONVERGENT B0, `(.L_x_3) ;  /* 0x000001d000007945 */ /* 0x000fe40003800200 */
[C---:B------:R-:W-:Y:S01]  /*0330*/  LOP3.LUT R5, R4.reuse, 0x3, RZ, 0xc0, !PT ;  /* 0x0000000304057812 */ /* 0x040fe200078ec0ff */
[----:B------:R-:W-:Y:S01]  /*0340*/  IMAD.X R6, RZ, RZ, R7, P0 ;  /* 0x000000ffff067224 */ /* 0x000fe200000e0607 */
[----:B------:R-:W-:Y:S01]  /*0350*/  ISETP.GE.U32.AND P0, PT, R4, 0x3, PT ;  /* 0x000000030400780c */ /* 0x000fe20003f06070 */
[----:B------:R-:W1:Y:S01]  /*0360*/  LDCU.128 UR8, c[0x0][0x380] ;  /* 0x00007000ff0877ac */ /* 0x000e620008000c00 */
[----:B------:R-:W-:Y:S02]  /*0370*/  ISETP.NE.U32.AND P1, PT, R5, 0x3, PT ;  /* 0x000000030500780c */ /* 0x000fe40003f25070 */
[----:B------:R-:W-:-:S02]  /*0380*/  ISETP.GE.U32.AND.EX P0, PT, R6, RZ, PT, P0 ;  /* 0x000000ff0600720c */ /* 0x000fc40003f06100 */
[----:B------:R-:W-:-:S13]  /*0390*/  ISETP.NE.AND.EX P1, PT, RZ, RZ, PT, P1 ;  /* 0x000000ffff00720c */ /* 0x000fda0003f25310 */
[----:B01----:R-:W-:Y:S05]  /*03a0*/  @!P1 BRA `(.L_x_4) ;  /* 0x0000000000509947 */ /* 0x003fea0003800000 */
[----:B------:R-:W-:Y:S01]  /*03b0*/  VIADD R8, R4, 0x1 ;  /* 0x0000000104087836 */ /* 0x000fe20000000000 */
[C---:B------:R-:W-:Y:S01]  /*03c0*/  SHF.L.U64.HI R13, R3.reuse, 0x2, R2 ;  /* 0x00000002030d7819 */ /* 0x040fe20000010202 */
[----:B------:R-:W-:Y:S02]  /*03d0*/  IMAD.SHL.U32 R11, R3, 0x4, RZ ;  /* 0x00000004030b7824 */ /* 0x000fe400078e00ff */
[----:B------:R-:W-:Y:S01]  /*03e0*/  IMAD.MOV.U32 R9, RZ, RZ, RZ ;  /* 0x000000ffff097224 */ /* 0x000fe200078e00ff */
[----:B------:R-:W-:-:S07]  /*03f0*/  LOP3.LUT R8, R8, 0x3, RZ, 0xc0, !PT ;  /* 0x0000000308087812 */ /* 0x000fce00078ec0ff */
.L_x_5:
[----:B------:R-:W-:-:S04]  /*0400*/  IADD3 R4, P1, PT, R11, UR8, RZ ;  /* 0x000000080b047c10 */ /* 0x000fc8000ff3e0ff */
[----:B0-----:R-:W-:-:S06]  /*0410*/  IADD3.X R5, PT, PT, R13, UR9, RZ, P1, !PT ;  /* 0x000000090d057c10 */ /* 0x001fcc0008ffe4ff */
[----:B------:R-:W2:Y:S01]  /*0420*/  LDG.E R5, desc[UR4][R4.64] ;  /* 0x0000000404057981 */ /* 0x000ea2000c1e1900 */
[----:B------:R-:W-:Y:S02]  /*0430*/  IADD3 R6, P1, PT, R11, UR10, RZ ;  /* 0x0000000a0b067c10 */ /* 0x000fe4000ff3e0ff */
[----:B------:R-:W-:Y:S02]  /*0440*/  IADD3 R3, P2, PT, R0, R3, RZ ;  /* 0x0000000300037210 */ /* 0x000fe40007f5e0ff */
[----:B------:R-:W-:Y:S02]  /*0450*/  IADD3.X R7, PT, PT, R13, UR11, RZ, P1, !PT ;  /* 0x0000000b0d077c10 */ /* 0x000fe40008ffe4ff */
[----:B------:R-:W-:Y:S01]  /*0460*/  IADD3 R8, P1, PT, R8, -0x1, RZ ;  /* 0xffffffff08087810 */ /* 0x000fe20007f3e0ff */
[----:B------:R-:W-:Y:S01]  /*0470*/  IMAD.X R2, RZ, RZ, R2, P2 ;  /* 0x000000ffff027224 */ /* 0x000fe200010e0602 */
[----:B------:R-:W-:Y:S02]  /*0480*/  LEA R11, P3, R0, R11, 0x2 ;  /* 0x0000000b000b7211 */ /* 0x000fe400078610ff */
[----:B------:R-:W-:-:S02]  /*0490*/  IADD3.X R9, PT, PT, R9, -0x1, RZ, P1, !PT ;  /* 0xffffffff09097810 */ /* 0x000fc40000ffe4ff */
[----:B------:R-:W-:Y:S02]  /*04a0*/  ISETP.NE.U32.AND P1, PT, R8, RZ, PT ;  /* 0x000000ff0800720c */ /* 0x000fe40003f25070 */
[----:B------:R-:W-:Y:S02]  /*04b0*/  LEA.HI.X R13, R0, R13, RZ, 0x2, P3 ;  /* 0x0000000d000d7211 */ /* 0x000fe400018f14ff */
[----:B------:R-:W-:Y:S01]  /*04c0*/  ISETP.NE.AND.EX P1, PT, R9, RZ, PT, P1 ;  /* 0x000000ff0900720c */ /* 0x000fe20003f25310 */
[----:B--2---:R0:W-:-:S12]  /*04d0*/  STG.E desc[UR4][R6.64], R5 ;  /* 0x0000000506007986 */ /* 0x0041d8000c101904 */
[----:B------:R-:W-:Y:S05]  /*04e0*/  @P1 BRA `(.L_x_5) ;  /* 0xfffffffc00c41947 */ /* 0x000fea000383ffff */
.L_x_4:
[----:B------:R-:W-:Y:S05]  /*04f0*/  BSYNC.RECONVERGENT B0 ;  /* 0x0000000000007941 */ /* 0x000fea0003800200 */
.L_x_3:
[----:B------:R-:W-:Y:S05]  /*0500*/  @!P0 EXIT ;  /* 0x000000000000894d */ /* 0x000fea0003800000 */
[----:B------:R-:W-:Y:S01]  /*0510*/  IMAD.SHL.U32 R23, R0, 0x4, RZ ;  /* 0x0000000400177824 */ /* 0x000fe200078e00ff */
[----:B------:R-:W-:Y:S01]  /*0520*/  SHF.R.U32.HI R25, RZ, 0x1e, R0 ;  /* 0x0000001eff197819 */ /* 0x000fe20000011600 */
[----:B------:R-:W1:Y:S01]  /*0530*/  LDCU UR6, c[0x0][0x390] ;  /* 0x00007200ff0677ac */ /* 0x000e620008000800 */
[----:B------:R-:W2:Y:S05]  /*0540*/  LDCU.128 UR8, c[0x0][0x380] ;  /* 0x00007000ff0877ac */ /* 0x000eaa0008000c00 */
.L_x_6:
[C---:B0--3--:R-:W-:Y:S01]  /*0550*/  IMAD.SHL.U32 R6, R3.reuse, 0x4, RZ ;  /* 0x0000000403067824 */ /* 0x049fe200078e00ff */
[----:B------:R-:W-:-:S04]  /*0560*/  SHF.L.U64.HI R0, R3, 0x2, R2 ;  /* 0x0000000203007819 */ /* 0x000fc80000010202 */
[----:B--2---:R-:W-:-:S04]  /*0570*/  IADD3 R4, P0, PT, R6, UR8, RZ ;  /* 0x0000000806047c10 */ /* 0x004fc8000ff1e0ff */
[----:B------:R-:W-:-:S05]  /*0580*/  IADD3.X R5, PT, PT, R0, UR9, RZ, P0, !PT ;  /* 0x0000000900057c10 */ /* 0x000fca00087fe4ff */
[----:B------:R-:W2:Y:S01]  /*0590*/  LDG.E R17, desc[UR4][R4.64] ;  /* 0x0000000404117981 */ /* 0x000ea2000c1e1900 */
[----:B------:R-:W-:Y:S02]  /*05a0*/  IADD3 R6, P0, PT, R6, UR10, RZ ;  /* 0x0000000a06067c10 */ /* 0x000fe4000ff1e0ff */
[----:B------:R-:W-:Y:S02]  /*05b0*/  IADD3 R8, P1, PT, R23, R4, RZ ;  /* 0x0000000417087210 */ /* 0x000fe40007f3e0ff */
[----:B------:R-:W-:-:S03]  /*05c0*/  IADD3.X R7, PT, PT, R0, UR11, RZ, P0, !PT ;  /* 0x0000000b00077c10 */ /* 0x000fc600087fe4ff */
[----:B------:R-:W-:Y:S01]  /*05d0*/  IMAD.X R9, R25, 0x1, R5, P1 ;  /* 0x0000000119097824 */ /* 0x000fe200008e0605 */
[C---:B------:R-:W-:Y:S01]  /*05e0*/  IADD3 R10, P0, PT, R23.reuse, R6, RZ ;  /* 0x00000006170a7210 */ /* 0x040fe20007f1e0ff */
[----:B--2---:R0:W-:Y:S04]  /*05f0*/  STG.E desc[UR4][R6.64], R17 ;  /* 0x0000001106007986 */ /* 0x0041e8000c101904 */
[----:B------:R-:W2:Y:S01]  /*0600*/  LDG.E R19, desc[UR4][R8.64] ;  /* 0x0000000408137981 */ /* 0x000ea2000c1e1900 */
[----:B------:R-:W-:Y:S01]  /*0610*/  IADD3 R12, P1, PT, R23, R8, RZ ;  /* 0x00000008170c7210 */ /* 0x000fe20007f3e0ff */
[----:B------:R-:W-:-:S04]  /*0620*/  IMAD.X R11, R25, 0x1, R7, P0 ;  /* 0x00000001190b7824 */ /* 0x000fc800000e0607 */
[----:B------:R-:W-:Y:S01]  /*0630*/  IMAD.X R13, R25, 0x1, R9, P1 ;  /* 0x00000001190d7824 */ /* 0x000fe200008e0609 */
[C---:B------:R-:W-:Y:S02]  /*0640*/  IADD3 R4, P0, PT, R23.reuse, R10, RZ ;  /* 0x0000000a17047210 */ /* 0x040fe40007f1e0ff */
[----:B------:R-:W-:Y:S01]  /*0650*/  IADD3 R14, P1, PT, R23, R12, RZ ;  /* 0x0000000c170e7210 */ /* 0x000fe20007f3e0ff */
[----:B--2---:R3:W-:Y:S04]  /*0660*/  STG.E desc[UR4][R10.64], R19 ;  /* 0x000000130a007986 */ /* 0x0047e8000c101904 */
[----:B------:R-:W2:Y:S01]  /*0670*/  LDG.E R21, desc[UR4][R12.64] ;  /* 0x000000040c157981 */ /* 0x000ea2000c1e1900 */
[C---:B------:R-:W-:Y:S02]  /*0680*/  IMAD.X R5, R25.reuse, 0x1, R11, P0 ;  /* 0x0000000119057824 */ /* 0x040fe400000e060b */
[----:B------:R-:W-:Y:S01]  /*0690*/  IMAD.X R15, R25, 0x1, R13, P1 ;  /* 0x00000001190f7824 */ /* 0x000fe200008e060d */
[----:B0-----:R-:W-:-:S02]  /*06a0*/  IADD3 R6, P0, PT, R23, R4, RZ ;  /* 0x0000000417067210 */ /* 0x001fc40007f1e0ff */
[----:B--2---:R3:W-:Y:S04]  /*06b0*/  STG.E desc[UR4][R4.64], R21 ;  /* 0x0000001504007986 */ /* 0x0047e8000c101904 */
[----:B------:R-:W2:Y:S01]  /*06c0*/  LDG.E R15, desc[UR4][R14.64] ;  /* 0x000000040e0f7981 */ /* 0x000ea2000c1e1900 */
[----:B------:R-:W-:Y:S01]  /*06d0*/  IMAD.X R7, R25, 0x1, R5, P0 ;  /* 0x0000000119077824 */ /* 0x000fe200000e0605 */
[----:B------:R-:W-:-:S05]  /*06e0*/  IADD3 R3, P0, PT, R23, R3, RZ ;  /* 0x0000000317037210 */ /* 0x000fca0007f1e0ff */
[----:B------:R-:W-:Y:S01]  /*06f0*/  IMAD.X R2, R25, 0x1, R2, P0 ;  /* 0x0000000119027824 */ /* 0x000fe200000e0602 */
[----:B-1----:R-:W-:-:S04]  /*0700*/  ISETP.GE.U32.AND P0, PT, R3, UR6, PT ;  /* 0x0000000603007c0c */ /* 0x002fc8000bf06070 */
[----:B------:R-:W-:Y:S01]  /*0710*/  ISETP.GE.U32.AND.EX P0, PT, R2, RZ, PT, P0 ;  /* 0x000000ff0200720c */ /* 0x000fe20003f06100 */
[----:B--2---:R3:W-:-:S12]  /*0720*/  STG.E desc[UR4][R6.64], R15 ;  /* 0x0000000f06007986 */ /* 0x0047d8000c101904 */
[----:B------:R-:W-:Y:S05]  /*0730*/  @!P0 BRA `(.L_x_6) ;  /* 0xfffffffc00848947 */ /* 0x000fea000383ffff */
[----:B------:R-:W-:Y:S05]  /*0740*/  EXIT ;  /* 0x000000000000794d */ /* 0x000fea0003800000 */
        .weak           $__internal_0_$__cuda_sm20_div_u64
        .type           $__internal_0_$__cuda_sm20_div_u64,@function
        .size           $__internal_0_$__cuda_sm20_div_u64,(.L_x_18 - $__internal_0_$__cuda_sm20_div_u64)
$__internal_0_$__cuda_sm20_div_u64:
[----:B------:R-:W-:Y:S02]  /*0750*/  IMAD.MOV.U32 R14, RZ, RZ, R0 ;  /* 0x000000ffff0e7224 */ /* 0x000fe400078e0000 */
[----:B------:R-:W-:-:S04]  /*0760*/  IMAD.MOV.U32 R15, RZ, RZ, RZ ;  /* 0x000000ffff0f7224 */ /* 0x000fc800078e00ff */
[----:B------:R-:W0:Y:S08]  /*0770*/  I2F.U64.RP R7, R14 ;  /* 0x0000000e00077312 */ /* 0x000e300000309000 */
[----:B0-----:R-:W0:Y:S02]  /*0780*/  MUFU.RCP R7, R7 ;  /* 0x0000000700077308 */ /* 0x001e240000001000 */
[----:B0-----:R-:W-:-:S06]  /*0790*/  VIADD R10, R7, 0x1ffffffe ;  /* 0x1ffffffe070a7836 */ /* 0x001fcc0000000000 */
[----:B------:R-:W0:Y:S02]  /*07a0*/  F2I.U64.TRUNC R10, R10 ;  /* 0x0000000a000a7311 */ /* 0x000e24000020d800 */
[----:B0-----:R-:W-:-:S04]  /*07b0*/  IMAD.WIDE.U32 R12, R10, R0, RZ ;  /* 0x000000000a0c7225 */ /* 0x001fc800078e00ff */
[----:B------:R-:W-:Y:S01]  /*07c0*/  IMAD R13, R11, R0, R13 ;  /* 0x000000000b0d7224 */ /* 0x000fe200078e020d */
[----:B------:R-:W-:-:S05]  /*07d0*/  IADD3 R9, P0, PT, RZ, -R12, RZ ;  /* 0x8000000cff097210 */ /* 0x000fca0007f1e0ff */
[----:B------:R-:W-:-:S04]  /*07e0*/  IMAD.HI.U32 R12, R10, R9, RZ ;  /* 0x000000090a0c7227 */ /* 0x000fc800078e00ff */
[----:B------:R-:W-:Y:S02]  /*07f0*/  IMAD.X R17, RZ, RZ, ~R13, P0 ;  /* 0x000000ffff117224 */ /* 0x000fe400000e0e0d */
[----:B------:R-:W-:Y:S02]  /*0800*/  IMAD.MOV.U32 R13, RZ, RZ, R10 ;  /* 0x000000ffff0d7224 */ /* 0x000fe400078e000a */
[-C--:B------:R-:W-:Y:S02]  /*0810*/  IMAD R15, R11, R17.reuse, RZ ;  /* 0x000000110b0f7224 */ /* 0x080fe400078e02ff */
[----:B------:R-:W-:-:S04]  /*0820*/  IMAD.WIDE.U32 R12, P0, R10, R17, R12 ;  /* 0x000000110a0c7225 */ /* 0x000fc8000780000c */
[----:B------:R-:W-:-:S04]  /*0830*/  IMAD.HI.U32 R7, R11, R17, RZ ;  /* 0x000000110b077227 */ /* 0x000fc800078e00ff */
[----:B------:R-:W-:-:S04]  /*0840*/  IMAD.HI.U32 R12, P1, R11, R9, R12 ;  /* 0x000000090b0c7227 */ /* 0x000fc8000782000c */
[----:B------:R-:W-:Y:S01]  /*0850*/  IMAD.X R7, R7, 0x1, R11, P0 ;  /* 0x0000000107077824 */ /* 0x000fe200000e060b */
[----:B------:R-:W-:-:S04]  /*0860*/  IADD3 R13, P2, PT, R15, R12, RZ ;  /* 0x0000000c0f0d7210 */ /* 0x000fc80007f5e0ff */
[----:B------:R-:W-:Y:S01]  /*0870*/  IADD3.X R7, PT, PT, RZ, RZ, R7, P2, P1 ;  /* 0x000000ffff077210 */ /* 0x000fe200017e2407 */
[----:B------:R-:W-:-:S03]  /*0880*/  IMAD.WIDE.U32 R10, R13, R0, RZ ;  /* 0x000000000d0a7225 */ /* 0x000fc600078e00ff */
[----:B------:R-:W-:Y:S01]  /*0890*/  IADD3 R9, P0, PT, RZ, -R10, RZ ;  /* 0x8000000aff097210 */ /* 0x000fe20007f1e0ff */
[----:B------:R-:W-:Y:S02]  /*08a0*/  IMAD R10, R7, R0, R11 ;  /* 0x00000000070a7224 */ /* 0x000fe400078e020b */
[----:B------:R-:W-:Y:S02]  /*08b0*/  IMAD.MOV.U32 R11, RZ, RZ, RZ ;  /* 0x000000ffff0b7224 */ /* 0x000fe400078e00ff */
[----:B------:R-:W-:-:S04]  /*08c0*/  IMAD.HI.U32 R12, R13, R9, RZ ;  /* 0x000000090d0c7227 */ /* 0x000fc800078e00ff */
[----:B------:R-:W-:-:S04]  /*08d0*/  IMAD.X R10, RZ, RZ, ~R10, P0 ;  /* 0x000000ffff0a7224 */ /* 0x000fc800000e0e0a */
[----:B------:R-:W-:-:S04]  /*08e0*/  IMAD.WIDE.U32 R12, P0, R13, R10, R12 ;  /* 0x0000000a0d0c7225 */ /* 0x000fc8000780000c */
[C---:B------:R-:W-:Y:S02]  /*08f0*/  IMAD R14, R7.reuse, R10, RZ ;  /* 0x0000000a070e7224 */ /* 0x040fe400078e02ff */
[----:B------:R-:W-:-:S04]  /*0900*/  IMAD.HI.U32 R9, P1, R7, R9, R12 ;  /* 0x0000000907097227 */ /* 0x000fc8000782000c */
[----:B------:R-:W-:Y:S01]  /*0910*/  IMAD.HI.U32 R10, R7, R10, RZ ;  /* 0x0000000a070a7227 */ /* 0x000fe200078e00ff */
[----:B------:R-:W-:-:S03]  /*0920*/  IADD3 R9, P2, PT, R14, R9, RZ ;  /* 0x000000090e097210 */ /* 0x000fc60007f5e0ff */
[----:B------:R-:W-:Y:S02]  /*0930*/  IMAD.X R7, R10, 0x1, R7, P0 ;  /* 0x000000010a077824 */ /* 0x000fe400000e0607 */
[----:B------:R-:W-:-:S03]  /*0940*/  IMAD.HI.U32 R10, R9, R5, RZ ;  /* 0x00000005090a7227 */ /* 0x000fc600078e00ff */
[----:B------:R-:W-:Y:S01]  /*0950*/  IADD3.X R7, PT, PT, RZ, RZ, R7, P2, P1 ;  /* 0x000000ffff077210 */ /* 0x000fe200017e2407 */
[----:B------:R-:W-:-:S04]  /*0960*/  IMAD.WIDE.U32 R10, R9, R6, R10 ;  /* 0x00000006090a7225 */ /* 0x000fc800078e000a */
[C---:B------:R-:W-:Y:S02]  /*0970*/  IMAD R12, R7.reuse, R6, RZ ;  /* 0x00000006070c7224 */ /* 0x040fe400078e02ff */
[----:B------:R-:W-:-:S04]  /*0980*/  IMAD.HI.U32 R9, P0, R7, R5, R10 ;  /* 0x0000000507097227 */ /* 0x000fc8000780000a */
[----:B------:R-:W-:Y:S01]  /*0990*/  IMAD.HI.U32 R7, R7, R6, RZ ;  /* 0x0000000607077227 */ /* 0x000fe200078e00ff */
[----:B------:R-:W-:-:S03]  /*09a0*/  IADD3 R9, P1, PT, R12, R9, RZ ;  /* 0x000000090c097210 */ /* 0x000fc60007f3e0ff */
[----:B------:R-:W-:Y:S02]  /*09b0*/  IMAD.X R7, RZ, RZ, R7, P0 ;  /* 0x000000ffff077224 */ /* 0x000fe400000e0607 */
[----:B------:R-:W-:-:S04]  /*09c0*/  IMAD.WIDE.U32 R10, R9, R0, RZ ;  /* 0x00000000090a7225 */ /* 0x000fc800078e00ff */
[----:B------:R-:W-:Y:S01]  /*09d0*/  IMAD.X R7, RZ, RZ, R7, P1 ;  /* 0x000000ffff077224 */ /* 0x000fe200008e0607 */
[----:B------:R-:W-:-:S03]  /*09e0*/  IADD3 R13, P0, PT, -R10, R5, RZ ;  /* 0x000000050a0d7210 */ /* 0x000fc60007f1e1ff */
[----:B------:R-:W-:Y:S01]  /*09f0*/  IMAD R11, R7, R0, R11 ;  /* 0x00000000070b7224 */ /* 0x000fe200078e020b */
[----:B------:R-:W-:-:S03]  /*0a00*/  IADD3 R5, P1, PT, -R0, R13, RZ ;  /* 0x0000000d00057210 */ /* 0x000fc60007f3e1ff */
[----:B------:R-:W-:Y:S01]  /*0a10*/  IMAD.X R12, R6, 0x1, ~R11, P0 ;  /* 0x00000001060c7824 */ /* 0x000fe200000e0e0b */
[----:B------:R-:W-:Y:S02]  /*0a20*/  ISETP.GE.U32.AND P0, PT, R13, R0, PT ;  /* 0x000000000d00720c */ /* 0x000fe40003f06070 */
[----:B------:R-:W-:Y:S02]  /*0a30*/  IADD3 R6, P2, PT, R9, 0x1, RZ ;  /* 0x0000000109067810 */ /* 0x000fe40007f5e0ff */
[C---:B------:R-:W-:Y:S02]  /*0a40*/  ISETP.GE.U32.AND.EX P0, PT, R12.reuse, RZ, PT, P0 ;  /* 0x000000ff0c00720c */ /* 0x040fe40003f06100 */
[----:B------:R-:W-:Y:S01]  /*0a50*/  IADD3.X R11, PT, PT, R12, -0x1, RZ, P1, !PT ;  /* 0xffffffff0c0b7810 */ /* 0x000fe20000ffe4ff */
[----:B------:R-:W-:Y:S01]  /*0a60*/  IMAD.X R10, RZ, RZ, R7, P2 ;  /* 0x000000ffff0a7224 */ /* 0x000fe200010e0607 */
[----:B------:R-:W-:Y:S02]  /*0a70*/  SEL R5, R5, R13, P0 ;  /* 0x0000000d05057207 */ /* 0x000fe40000000000 */
[----:B------:R-:W-:-:S02]  /*0a80*/  SEL R9, R6, R9, P0 ;  /* 0x0000000906097207 */ /* 0x000fc40000000000 */
[----:B------:R-:W-:Y:S02]  /*0a90*/  SEL R11, R11, R12, P0 ;  /* 0x0000000c0b0b7207 */ /* 0x000fe40000000000 */
[----:B------:R-:W-:Y:S02]  /*0aa0*/  SEL R10, R10, R7, P0 ;  /* 0x000000070a0a7207 */ /* 0x000fe40000000000 */
[----:B------:R-:W-:Y:S02]  /*0ab0*/  ISETP.GE.U32.AND P0, PT, R5, R0, PT ;  /* 0x000000000500720c */ /* 0x000fe40003f06070 */
[----:B------:R-:W-:Y:S02]  /*0ac0*/  IADD3 R6, P2, PT, R9, 0x1, RZ ;  /* 0x0000000109067810 */ /* 0x000fe40007f5e0ff */
[----:B------:R-:W-:Y:S02]  /*0ad0*/  ISETP.GE.U32.AND.EX P0, PT, R11, RZ, PT, P0 ;  /* 0x000000ff0b00720c */ /* 0x000fe40003f06100 */
[----:B------:R-:W-:Y:S01]  /*0ae0*/  ISETP.NE.U32.AND P1, PT, R0, RZ, PT ;  /* 0x000000ff0000720c */ /* 0x000fe20003f25070 */
[----:B------:R-:W-:Y:S01]  /*0af0*/  IMAD.X R7, RZ, RZ, R10, P2 ;  /* 0x000000ffff077224 */ /* 0x000fe200010e060a */
[----:B------:R-:W-:Y:S01]  /*0b00*/  SEL R6, R6, R9, P0 ;  /* 0x0000000906067207 */ /* 0x000fe20000000000 */
[----:B------:R-:W-:Y:S01]  /*0b10*/  IMAD.MOV.U32 R9, RZ, RZ, 0x0 ;  /* 0x00000000ff097424 */ /* 0x000fe200078e00ff */
[----:B------:R-:W-:-:S02]  /*0b20*/  ISETP.NE.AND.EX P1, PT, RZ, RZ, PT, P1 ;  /* 0x000000ffff00720c */ /* 0x000fc40003f25310 */
[----:B------:R-:W-:Y:S02]  /*0b30*/  SEL R7, R7, R10, P0 ;  /* 0x0000000a07077207 */ /* 0x000fe40000000000 */
[----:B------:R-:W-:Y:S02]  /*0b40*/  SEL R6, R6, 0xffffffff, P1 ;  /* 0xffffffff06067807 */ /* 0x000fe40000800000 */
[----:B------:R-:W-:Y:S01]  /*0b50*/  SEL R7, R7, 0xffffffff, P1 ;  /* 0xffffffff07077807 */ /* 0x000fe20000800000 */
[----:B------:R-:W-:Y:S06]  /*0b60*/  RET.REL.NODEC R8 `(_Z27copy_back_from_padded_arrayPiS_j) ;  /* 0xfffffff408247950 */ /* 0x000fec0003c3ffff */
.L_x_7:
[----:B------:R-:W-:-:S00]  /*0b70*/  BRA `(.L_x_7) ;  /* 0xfffffffc00fc7947 */ /* 0x000fc0000383ffff */
[----:B------:R-:W-:-:S00]  /*0b80*/  NOP ;  /* 0x0000000000007918 */ /* 0x000fc00000000000 */
[----:B------:R-:W-:-:S00]  /*0b90*/  NOP ;  /* 0x0000000000007918 */ /* 0x000fc00000000000 */
[----:B------:R-:W-:-:S00]  /*0ba0*/  NOP ;  /* 0x0000000000007918 */ /* 0x000fc00000000000 */
[----:B------:R-:W-:-:S00]  /*0bb0*/  NOP ;  /* 0x0000000000007918 */ /* 0x000fc00000000000 */
[----:B------:R-:W-:-:S00]  /*0bc0*/  NOP ;  /* 0x0000000000007918 */ /* 0x000fc00000000000 */
[----:B------:R-:W-:-:S00]  /*0bd0*/  NOP ;  /* 0x0000000000007918 */ /* 0x000fc00000000000 */
[----:B------:R-:W-:-:S00]  /*0be0*/  NOP ;  /* 0x0000000000007918 */ /* 0x000fc00000000000 */
[----:B------:R-:W-:-:S00]  /*0bf0*/  NOP ;  /* 0x0000000000007918 */ /* 0x000fc00000000000 */
.L_x_18:


//--------------------- .text._Z13copy_with_padPiS_jj --------------------------
	.section	.text._Z13copy_with_padPiS_jj,"ax",@progbits
	.align	128
        .global         _Z13copy_with_padPiS_jj
        .type           _Z13copy_with_padPiS_jj,@function
        .size           _Z13copy_with_padPiS_jj,(.L_x_19 - _Z13copy_with_padPiS_jj)
        .other          _Z13copy_with_padPiS_jj,@"STO_CUDA_ENTRY STV_DEFAULT"
_Z13copy_with_padPiS_jj:
.text._Z13copy_with_padPiS_jj:
        /* <DEDUP_REMOVED lines=45> */
.L_x_9:
[----:B------:R-:W-:-:S07]  /*02d0*/  MOV R8, 0x2f0 ;  /* 0x000002f000087802 */ /* 0x000fce0000000f00 */
[----:B------:R-:W-:Y:S05]  /*02e0*/  CALL.REL.NOINC `($__internal_1_$__cuda_sm20_div_u64) ;  /* 0x0000000400807944 */ /* 0x000fea0003c00000 */
.L_x_10:
[----:B------:R-:W-:Y:S05]  /*02f0*/  BSYNC.RECONVERGENT B0 ;  /* 0x0000000000007941 */ /* 0x000fea0003800200 */
.L_x_8:
[----:B------:R-:W-:Y:S01]  /*0300*/  IADD3 R4, P0, PT, R6, R4, RZ ;  /* 0x0000000406047210 */ /* 0x000fe20007f1e0ff */
[----:B------:R-:W0:Y:S01]  /*0310*/  LDCU.64 UR4, c[0x0][0x358] ;  /* 0x00006b00ff0477ac */ /* 0x000e220008000a00 */
[----:B------:R-:W-:Y:S02]  /*0320*/  BSSY.RECONVERGENT B0, `(.L_x_11) ;  /* 0x0000022000007945 */ /* 0x000fe40003800200 */
[C---:B------:R-:W-:Y:S01]  /*0330*/  LOP3.LUT R5, R4.reuse, 0x3, RZ, 0xc0, !PT ;  /* 0x0000000304057812 */ /* 0x040fe200078ec0ff */
[----:B------:R-:W-:Y:S01]  /*0340*/  IMAD.X R6, RZ, RZ, R7, P0 ;  /* 0x000000ffff067224 */ /* 0x000fe200000e0607 */
[----:B------:R-:W-:Y:S01]  /*0350*/  ISETP.GE.U32.AND P0, PT, R4, 0x3, PT ;  /* 0x000000030400780c */ /* 0x000fe20003f06070 */
[----:B------:R-:W1:Y:S01]  /*0360*/  LDCU UR6, c[0x0][0x390] ;  /* 0x00007200ff0677ac */ /* 0x000e620008000800 */
[----:B------:R-:W-:Y:S02]  /*0370*/  ISETP.NE.U32.AND P1, PT, R5, 0x3, PT ;  /* 0x000000030500780c */ /* 0x000fe40003f25070 */
[----:B------:R-:W-:Y:S01]  /*0380*/  ISETP.GE.U32.AND.EX P0, PT, R6, RZ, PT, P0 ;  /* 0x000000ff0600720c */ /* 0x000fe20003f06100 */
[----:B------:R-:W2:Y:S01]  /*0390*/  LDCU.64 UR8, c[0x0][0x388] ;  /* 0x00007100ff0877ac */ /* 0x000ea20008000a00 */
[----:B------:R-:W-:-:S13]  /*03a0*/  ISETP.NE.AND.EX P1, PT, RZ, RZ, PT, P1 ;  /* 0x000000ffff00720c */ /* 0x000fda0003f25310 */
[----:B01----:R-:W-:Y:S05]  /*03b0*/  @!P1 BRA `(.L_x_12) ;  /* 0x0000000000609947 */ /* 0x003fea0003800000 */
[----:B------:R-:W-:Y:S01]  /*03c0*/  VIADD R8, R4, 0x1 ;  /* 0x0000000104087836 */ /* 0x000fe20000000000 */
[C---:B------:R-:W-:Y:S01]  /*03d0*/  SHF.L.U64.HI R12, R3.reuse, 0x2, R2 ;  /* 0x00000002030c7819 */ /* 0x040fe20000010202 */
[----:B------:R-:W-:Y:S02]  /*03e0*/  IMAD.SHL.U32 R11, R3, 0x4, RZ ;  /* 0x00000004030b7824 */ /* 0x000fe400078e00ff */
[----:B------:R-:W-:Y:S01]  /*03f0*/  IMAD.MOV.U32 R10, RZ, RZ, RZ ;  /* 0x000000ffff0a7224 */ /* 0x000fe200078e00ff */
[----:B------:R-:W-:-:S07]  /*0400*/  LOP3.LUT R8, R8, 0x3, RZ, 0xc0, !PT ;  /* 0x0000000308087812 */ /* 0x000fce00078ec0ff */
.L_x_13:
[----:B------:R-:W-:Y:S01]  /*0410*/  ISETP.GE.U32.AND P1, PT, R3, UR6, PT ;  /* 0x0000000603007c0c */ /* 0x000fe2000bf26070 */
[----:B0-----:R-:W-:-:S03]  /*0420*/  IMAD.MOV.U32 R9, RZ, RZ, 0x1869f ;  /* 0x0001869fff097424 */ /* 0x001fc600078e00ff */
[----:B------:R-:W-:-:S13]  /*0430*/  ISETP.GE.U32.AND.EX P1, PT, R2, RZ, PT, P1 ;  /* 0x000000ff0200720c */ /* 0x000fda0003f26110 */
[----:B------:R-:W0:Y:S02]  /*0440*/  @!P1 LDC.64 R4, c[0x0][0x380] ;  /* 0x0000e000ff049b82 */ /* 0x000e240000000a00 */
[----:B0-----:R-:W-:-:S05]  /*0450*/  @!P1 IADD3 R4, P2, PT, R11, R4, RZ ;  /* 0x000000040b049210 */ /* 0x001fca0007f5e0ff */
[----:B------:R-:W-:-:S05]  /*0460*/  @!P1 IMAD.X R5, R12, 0x1, R5, P2 ;  /* 0x000000010c059824 */ /* 0x000fca00010e0605 */
[----:B------:R-:W3:Y:S01]  /*0470*/  @!P1 LDG.E R9, desc[UR4][R4.64] ;  /* 0x0000000404099981 */ /* 0x000ee2000c1e1900 */
[----:B--2---:R-:W-:Y:S02]  /*0480*/  IADD3 R6, P1, PT, R11, UR8, RZ ;  /* 0x000000080b067c10 */ /* 0x004fe4000ff3e0ff */
        /* <DEDUP_REMOVED lines=9> */
[----:B---3--:R0:W-:-:S12]  /*0520*/  STG.E desc[UR4][R6.64], R9 ;  /* 0x0000000906007986 */ /* 0x0081d8000c101904 */
[----:B------:R-:W-:Y:S05]  /*0530*/  @P1 BRA `(.L_x_13) ;  /* 0xfffffffc00b41947 */ /* 0x000fea000383ffff */
.L_x_12:
[----:B--2---:R-:W-:Y:S05]  /*0540*/  BSYNC.RECONVERGENT B0 ;  /* 0x0000000000007941 */ /* 0x004fea0003800200 */
.L_x_11:
[----:B------:R-:W-:Y:S05]  /*0550*/  @!P0 EXIT ;  /* 0x000000000000894d */ /* 0x000fea0003800000 */
[----:B------:R-:W-:Y:S01]  /*0560*/  IMAD.SHL.U32 R5, R0, 0x4, RZ ;  /* 0x0000000400057824 */ /* 0x000fe200078e00ff */
[----:B------:R-:W-:Y:S01]  /*0570*/  SHF.R.U32.HI R4, RZ, 0x1e, R0 ;  /* 0x0000001eff047819 */ /* 0x000fe20000011600 */
[----:B------:R-:W1:Y:S01]  /*0580*/  LDCU UR6, c[0x0][0x390] ;  /* 0x00007200ff0677ac */ /* 0x000e620008000800 */
[----:B------:R-:W2:Y:S01]  /*0590*/  LDCU UR7, c[0x0][0x394] ;  /* 0x00007280ff0777ac */ /* 0x000ea20008000800 */
[----:B------:R-:W3:Y:S04]  /*05a0*/  LDCU.64 UR8, c[0x0][0x388] ;  /* 0x00007100ff0877ac */ /* 0x000ee80008000a00 */
.L_x_14:
[----:B-1----:R-:W-:Y:S01]  /*05b0*/  ISETP.GE.U32.AND P0, PT, R3, UR6, PT ;  /* 0x0000000603007c0c */ /* 0x002fe2000bf06070 */
[----:B----4-:R-:W-:-:S03]  /*05c0*/  IMAD.MOV.U32 R13, RZ, RZ, 0x1869f ;  /* 0x0001869fff0d7424 */ /* 0x010fc600078e00ff */
[----:B------:R-:W-:-:S13]  /*05d0*/  ISETP.GE.U32.AND.EX P0, PT, R2, RZ, PT, P0 ;  /* 0x000000ff0200720c */ /* 0x000fda0003f06100 */
[----:B0-----:R-:W0:Y:S02]  /*05e0*/  @!P0 LDC.64 R8, c[0x0][0x380] ;  /* 0x0000e000ff088b82 */ /* 0x001e240000000a00 */
[----:B0-----:R-:W-:-:S04]  /*05f0*/  @!P0 LEA R8, P1, R3, R8, 0x2 ;  /* 0x0000000803088211 */ /* 0x001fc800078210ff */
[----:B------:R-:W-:-:S05]  /*0600*/  @!P0 LEA.HI.X R9, R3, R9, R2, 0x2, P1 ;  /* 0x0000000903098211 */ /* 0x000fca00008f1402 */
[----:B------:R-:W4:Y:S01]  /*0610*/  @!P0 LDG.E R13, desc[UR4][R8.64] ;  /* 0x00000004080d8981 */ /* 0x000f22000c1e1900 */
[----:B------:R-:W-:Y:S01]  /*0620*/  IADD3 R17, P1, PT, R0, R3, RZ ;  /* 0x0000000300117210 */ /* 0x000fe20007f3e0ff */
[----:B------:R-:W-:-:S03]  /*0630*/  IMAD.MOV.U32 R15, RZ, RZ, 0x1869f ;  /* 0x0001869fff0f7424 */ /* 0x000fc600078e00ff */
[----:B------:R-:W-:Y:S01]  /*0640*/  ISETP.GE.U32.AND P0, PT, R17, UR6, PT ;  /* 0x0000000611007c0c */ /* 0x000fe2000bf06070 */
[----:B------:R-:W-:Y:S01]  /*0650*/  IMAD.X R12, RZ, RZ, R2, P1 ;  /* 0x000000ffff0c7224 */ /* 0x000fe200008e0602 */
[----:B---3--:R-:W-:-:S04]  /*0660*/  LEA R6, P1, R3, UR8, 0x2 ;  /* 0x0000000803067c11 */ /* 0x008fc8000f8210ff */
[----:B------:R-:W-:Y:S02]  /*0670*/  ISETP.GE.U32.AND.EX P0, PT, R12, RZ, PT, P0 ;  /* 0x000000ff0c00720c */ /* 0x000fe40003f06100 */
[----:B------:R-:W-:-:S11]  /*0680*/  LEA.HI.X R7, R3, UR9, R2, 0x2, P1 ;  /* 0x0000000903077c11 */ /* 0x000fd600088f1402 */
[----:B------:R-:W0:Y:S02]  /*0690*/  @!P0 LDC.64 R10, c[0x0][0x380] ;  /* 0x0000e000ff0a8b82 */ /* 0x000e240000000a00 */
[----:B0-----:R-:W-:-:S04]  /*06a0*/  @!P0 LEA R10, P2, R17, R10, 0x2 ;  /* 0x0000000a110a8211 */ /* 0x001fc800078410ff */
[----:B------:R-:W-:Y:S01]  /*06b0*/  @!P0 LEA.HI.X R11, R17, R11, R12, 0x2, P2 ;  /* 0x0000000b110b8211 */ /* 0x000fe200010f140c */
[----:B----4-:R0:W-:Y:S04]  /*06c0*/  STG.E desc[UR4][R6.64], R13 ;  /* 0x0000000d06007986 */ /* 0x0101e8000c101904 */
[----:B------:R-:W3:Y:S01]  /*06d0*/  @!P0 LDG.E R15, desc[UR4][R10.64] ;  /* 0x000000040a0f8981 */ /* 0x000ee2000c1e1900 */
[----:B------:R-:W-:Y:S02]  /*06e0*/  IADD3 R17, P0, PT, R0, R17, RZ ;  /* 0x0000001100117210 */ /* 0x000fe40007f1e0ff */
[----:B------:R-:W-:-:S03]  /*06f0*/  IADD3 R2, P1, PT, R5, R6, RZ ;  /* 0x0000000605027210 */ /* 0x000fc60007f3e0ff */
[----:B------:R-:W-:Y:S01]  /*0700*/  IMAD.X R12, RZ, RZ, R12, P0 ;  /* 0x000000ffff0c7224 */ /* 0x000fe200000e060c */
[----:B------:R-:W-:Y:S01]  /*0710*/  ISETP.GE.U32.AND P0, PT, R17, UR6, PT ;  /* 0x0000000611007c0c */ /* 0x000fe2000bf06070 */
[----:B------:R-:W-:Y:S02]  /*0720*/  IMAD.X R3, R4, 0x1, R7, P1 ;  /* 0x0000000104037824 */ /* 0x000fe400008e0607 */
[----:B0-----:R-:W-:Y:S01]  /*0730*/  IMAD.MOV.U32 R13, RZ, RZ, 0x1869f ;  /* 0x0001869fff0d7424 */ /* 0x001fe200078e00ff */
[----:B------:R-:W-:-:S13]  /*0740*/  ISETP.GE.U32.AND.EX P0, PT, R12, RZ, PT, P0 ;  /* 0x000000ff0c00720c */ /* 0x000fda0003f06100 */
[----:B------:R-:W0:Y:S02]  /*0750*/  @!P0 LDC.64 R8, c[0x0][0x380] ;  /* 0x0000e000ff088b82 */ /* 0x000e240000000a00 */
[----:B0-----:R-:W-:-:S04]  /*0760*/  @!P0 LEA R8, P2, R17, R8, 0x2 ;  /* 0x0000000811088211 */ /* 0x001fc800078410ff */
[----:B------:R-:W-:Y:S01]  /*0770*/  @!P0 LEA.HI.X R9, R17, R9, R12, 0x2, P2 ;  /* 0x0000000911098211 */ /* 0x000fe200010f140c */
[----:B---3--:R0:W-:Y:S04]  /*0780*/  STG.E desc[UR4][R2.64], R15 ;  /* 0x0000000f02007986 */ /* 0x0081e8000c101904 */
        /* <DEDUP_REMOVED lines=13> */
[----:B------:R-:W-:-:S05]  /*0860*/  IADD3 R8, P0, PT, R5, R6, RZ ;  /* 0x0000000605087210 */ /* 0x000fca0007f1e0ff */
[----:B------:R-:W-:Y:S01]  /*0870*/  IMAD.X R9, R4, 0x1, R7, P0 ;  /* 0x0000000104097824 */ /* 0x000fe200000e0607 */
[----:B------:R-:W-:-:S05]  /*0880*/  IADD3 R3, P0, PT, R0, R17, RZ ;  /* 0x0000001100037210 */ /* 0x000fca0007f1e0ff */
[----:B------:R-:W-:Y:S01]  /*0890*/  IMAD.X R2, RZ, RZ, R12, P0 ;  /* 0x000000ffff027224 */ /* 0x000fe200000e060c */
[----:B--2---:R-:W-:-:S04]  /*08a0*/  ISETP.GE.U32.AND P0, PT, R3, UR7, PT ;  /* 0x0000000703007c0c */ /* 0x004fc8000bf06070 */
[----:B------:R-:W-:Y:S01]  /*08b0*/  ISETP.GE.U32.AND.EX P0, PT, R2, RZ, PT, P0 ;  /* 0x000000ff0200720c */ /* 0x000fe20003f06100 */
[----:B---3--:R4:W-:-:S12]  /*08c0*/  STG.E desc[UR4][R8.64], R15 ;  /* 0x0000000f08007986 */ /* 0x0089d8000c101904 */
[----:B------:R-:W-:Y:S05]  /*08d0*/  @!P0 BRA `(.L_x_14) ;  /* 0xfffffffc00348947 */ /* 0x000fea000383ffff */
[----:B------:R-:W-:Y:S05]  /*08e0*/  EXIT ;  /* 0x000000000000794d */ /* 0x000fea0003800000 */
        .weak           $__internal_1_$__cuda_sm20_div_u64
        .type           $__internal_1_$__cuda_sm20_div_u64,@function
        .size           $__internal_1_$__cuda_sm20_div_u64,(.L_x_19 - $__internal_1_$__cuda_sm20_div_u64)
$__internal_1_$__cuda_sm20_div_u64:
        /* <DEDUP_REMOVED lines=65> */
[----:B------:R-:W-:Y:S06]  /*0d00*/  RET.REL.NODEC R8 `(_Z13copy_with_padPiS_jj) ;  /* 0xfffffff008bc7950 */ /* 0x000fec0003c3ffff */
.L_x_15:
        /* <DEDUP_REMOVED lines=15> */
.L_x_19:


//--------------------- .text._Z14bitonicSortGPUPiii --------------------------
	.section	.text._Z14bitonicSortGPUPiii,"ax",@progbits
	.align	128
        .global         _Z14bitonicSortGPUPiii
        .type           _Z14bitonicSortGPUPiii,@function
        .size           _Z14bitonicSortGPUPiii,(.L_x_22 - _Z14bitonicSortGPUPiii)
        .other          _Z14bitonicSortGPUPiii,@"STO_CUDA_ENTRY STV_DEFAULT"
_Z14bitonicSortGPUPiii:
.text._Z14bitonicSortGPUPiii:
[----:B------:R-:W-:Y:S01]  /*0000*/  LDC R1, c[0x0][0x37c] ;  /* 0x0000df00ff017b82 */ /* 0x000fe20000000800 */
[----:B------:R-:W0:Y:S01]  /*0010*/  S2R R7, SR_TID.X ;  /* 0x0000000000077919 */ /* 0x000e220000002100 */
[----:B------:R-:W0:Y:S01]  /*0020*/  LDCU UR4, c[0x0][0x360] ;  /* 0x00006c00ff0477ac */ /* 0x000e220008000800 */
[----:B------:R-:W0:Y:S01]  /*0030*/  S2R R0, SR_CTAID.X ;  /* 0x0000000000007919 */ /* 0x000e220000002500 */
[----:B------:R-:W1:Y:S01]  /*0040*/  LDCU UR5, c[0x0][0x388] ;  /* 0x00007100ff0577ac */ /* 0x000e620008000800 */
[----:B0-----:R-:W-:-:S05]  /*0050*/  IMAD R7, R0, UR4, R7 ;  /* 0x0000000400077c24 */ /* 0x001fca000f8e0207 */
[----:B-1----:R-:W-:-:S04]  /*0060*/  LOP3.LUT R9, R7, UR5, RZ, 0x3c, !PT ;  /* 0x0000000507097c12 */ /* 0x002fc8000f8e3cff */
[----:B------:R-:W-:-:S13]  /*0070*/  ISETP.GT.U32.AND P0, PT, R9, R7, PT ;  /* 0x000000070900720c */ /* 0x000fda0003f04070 */
[----:B------:R-:W-:Y:S05]  /*0080*/  @!P0 EXIT ;  /* 0x000000000000894d */ /* 0x000fea0003800000 */
[----:B------:R-:W0:Y:S02]  /*0090*/  LDCU UR4, c[0x0][0x38c] ;  /* 0x00007180ff0477ac */ /* 0x000e240008000800 */
[----:B0-----:R-:W-:Y:S01]  /*00a0*/  LOP3.LUT P0, RZ, R7, UR4, RZ, 0xc0, !PT ;  /* 0x0000000407ff7c12 */ /* 0x001fe2000f80c0ff */
[----:B------:R-:W0:-:S12]  /*00b0*/  LDCU.64 UR4, c[0x0][0x358] ;  /* 0x00006b00ff0477ac */ /* 0x000e180008000a00 */
[----:B------:R-:W-:Y:S05]  /*00c0*/  @P0 BRA `(.L_x_16) ;  /* 0x0000000000280947 */ /* 0x000fea0003800000 */
[----:B------:R-:W1:Y:S02]  /*00d0*/  LDC.64 R4, c[0x0][0x380] ;  /* 0x0000e000ff047b82 */ /* 0x000e640000000a00 */
[----:B-1----:R-:W-:-:S04]  /*00e0*/  IMAD.WIDE.U32 R2, R7, 0x4, R4 ;  /* 0x0000000407027825 */ /* 0x002fc800078e0004 */
[----:B------:R-:W-:Y:S01]  /*00f0*/  IMAD.WIDE.U32 R4, R9, 0x4, R4 ;  /* 0x0000000409047825 */ /* 0x000fe200078e0004 */
[----:B0-----:R-:W2:Y:S04]  /*0100*/  LDG.E R7, desc[UR4][R2.64] ;  /* 0x0000000402077981 */ /* 0x001ea8000c1e1900 */
[----:B------:R-:W2:Y:S02]  /*0110*/  LDG.E R0, desc[UR4][R4.64] ;  /* 0x0000000404007981 */ /* 0x000ea4000c1e1900 */
[----:B--2---:R-:W-:-:S13]  /*0120*/  ISETP.GT.AND P0, PT, R7, R0, PT ;  /* 0x000000000700720c */ /* 0x004fda0003f04270 */
[----:B------:R-:W-:Y:S05]  /*0130*/  @!P0 EXIT ;  /* 0x000000000000894d */ /* 0x000fea0003800000 */
[----:B------:R-:W-:Y:S04]  /*0140*/  STG.E desc[UR4][R2.64], R0 ;  /* 0x0000000002007986 */ /* 0x000fe8000c101904 */
[----:B------:R-:W-:Y:S01]  /*0150*/  STG.E desc[UR4][R4.64], R7 ;  /* 0x0000000704007986 */ /* 0x000fe2000c101904 */
[----:B------:R-:W-:Y:S05]  /*0160*/  EXIT ;  /* 0x000000000000794d */ /* 0x000fea0003800000 */
.L_x_16:
[----:B------:R-:W1:Y:S02]  /*0170*/  LDC.64 R2, c[0x0][0x380] ;  /* 0x0000e000ff027b82 */ /* 0x000e640000000a00 */
[----:B-1----:R-:W-:-:S04]  /*0180*/  IMAD.WIDE.U32 R4, R7, 0x4, R2 ;  /* 0x0000000407047825 */ /* 0x002fc800078e0002 */
[----:B------:R-:W-:Y:S01]  /*0190*/  IMAD.WIDE.U32 R2, R9, 0x4, R2 ;  /* 0x0000000409027825 */ /* 0x000fe200078e0002 */
[----:B0-----:R-:W2:Y:S04]  /*01a0*/  LDG.E R7, desc[UR4][R4.64] ;  /* 0x0000000404077981 */ /* 0x001ea8000c1e1900 */
[----:B------:R-:W2:Y:S02]  /*01b0*/  LDG.E R0, desc[UR4][R2.64] ;  /* 0x0000000402007981 */ /* 0x000ea4000c1e1900 */
[----:B--2---:R-:W-:-:S13]  /*01c0*/  ISETP.GE.AND P0, PT, R7, R0, PT ;  /* 0x000000000700720c */ /* 0x004fda0003f06270 */
[----:B------:R-:W-:Y:S05]  /*01d0*/  @P0 EXIT ;  /* 0x000000000000094d */ /* 0x000fea0003800000 */
[----:B------:R-:W-:Y:S04]  /*01e0*/  STG.E desc[UR4][R4.64], R0 ;  /* 0x0000000004007986 */ /* 0x000fe8000c101904 */
[----:B------:R-:W-:Y:S01]  /*01f0*/  STG.E desc[UR4][R2.64], R7 ;  /* 0x0000000702007986 */ /* 0x000fe2000c101904 */
[----:B------:R-:W-:Y:S05]  /*0200*/  EXIT ;  /* 0x000000000000794d */ /* 0x000fea0003800000 */
.L_x_17:
        /* <DEDUP_REMOVED lines=15> */
.L_x_22:


//--------------------- .nv.shared.reserved.0     --------------------------
	.section	.nv.shared.reserved.0,"aw",@nobits
	.weak		__nv_reservedSMEM_offset_0_alias
	.size		__nv_reservedSMEM_offset_0_alias, 0, 64
	.other		__nv_reservedSMEM_offset_0_alias,@"STO_CUDA_RESERVED_SHARED STV_DEFAULT"
__nv_reservedSMEM_offset_0_alias:
	.zero		0
	.zero		64


//--------------------- .nv.constant0._Z27copy_back_from_padded_arrayPiS_j --------------------------
	.section	.nv.constant0._Z27copy_back_from_padded_arrayPiS_j,"a",@progbits
	.sectionflags	@""
	.align	4
.nv.constant0._Z27copy_back_from_padded_arrayPiS_j:
	.zero		916


//--------------------- .nv.constant0._Z13copy_with_padPiS_jj --------------------------
	.section	.nv.constant0._Z13copy_with_padPiS_jj,"a",@progbits
	.sectionflags	@""
	.align	4
.nv.constant0._Z13copy_with_padPiS_jj:
	.zero		920


//--------------------- .nv.constant0._Z14bitonicSortGPUPiii --------------------------
	.section	.nv.constant0._Z14bitonicSortGPUPiii,"a",@progbits
	.sectionflags	@""
	.align	4
.nv.constant0._Z14bitonicSortGPUPiii:
	.zero		912


//--------------------- SYMBOLS --------------------------

	.type		.nv.reservedSmem.offset0,@object
	.size		.nv.reservedSmem.offset0,0x4
